	.headerflags	@"EF_CUDA_TEXMODE_UNIFIED EF_CUDA_64BIT_ADDRESS EF_CUDA_ACCELERATORS EF_CUDA_SM90 EF_CUDA_VIRTUAL_SM(EF_CUDA_SM90)"
	.elftype	@"ET_EXEC"


//--------------------- .nv.info                  --------------------------
	.section	.nv.info,"",@"SHT_CUDA_INFO"
	.align	4


	//----- nvinfo : EIATTR_REGCOUNT
	.align		4
        /*0000*/ 	.byte	0x04, 0x2f
        /*0002*/ 	.short	(.L_1 - .L_0)
	.align		4
.L_0:
        /*0004*/ 	.word	index@(triton_poi_fused_mean_1)
        /*0008*/ 	.word	0x0000000a


	//----- nvinfo : EIATTR_MIN_STACK_SIZE
	.align		4
.L_1:
        /*000c*/ 	.byte	0x04, 0x12
        /*000e*/ 	.short	(.L_3 - .L_2)
	.align		4
.L_2:
        /*0010*/ 	.word	index@(triton_poi_fused_mean_1)
        /*0014*/ 	.word	0x00000000


	//----- nvinfo : EIATTR_FRAME_SIZE
	.align		4
.L_3:
        /*0018*/ 	.byte	0x04, 0x11
        /*001a*/ 	.short	(.L_5 - .L_4)
	.align		4
.L_4:
        /*001c*/ 	.word	index@(triton_poi_fused_mean_1)
        /*0020*/ 	.word	0x00000000


	//----- nvinfo : EIATTR_MIN_STACK_SIZE
	.align		4
.L_5:
        /*0024*/ 	.byte	0x04, 0x12
        /*0026*/ 	.short	(.L_7 - .L_6)
	.align		4
.L_6:
        /*0028*/ 	.word	index@(triton_poi_fused_mean_1)
        /*002c*/ 	.word	0x00000000
.L_7:


//--------------------- .nv.info.triton_poi_fused_mean_1 --------------------------
	.section	.nv.info.triton_poi_fused_mean_1,"",@"SHT_CUDA_INFO"
	.sectionflags	@""
	.align	4


	//----- nvinfo : EIATTR_CUDA_API_VERSION
	.align		4
        /*0000*/ 	.byte	0x04, 0x37
        /*0002*/ 	.short	(.L_9 - .L_8)
.L_8:
        /*0004*/ 	.word	0x0000007c


	//----- nvinfo : EIATTR_KPARAM_INFO
	.align		4
.L_9:
        /*0008*/ 	.byte	0x04, 0x17
        /*000a*/ 	.short	(.L_11 - .L_10)
.L_10:
        /*000c*/ 	.word	0x00000000
        /*0010*/ 	.short	0x0001
        /*0012*/ 	.short	0x0008
        /*0014*/ 	.byte	0x00, 0xf4, 0x21, 0x00


	//----- nvinfo : EIATTR_KPARAM_INFO
	.align		4
.L_11:
        /*0018*/ 	.byte	0x04, 0x17
        /*001a*/ 	.short	(.L_13 - .L_12)
.L_12:
        /*001c*/ 	.word	0x00000000
        /*0020*/ 	.short	0x0000
        /*0022*/ 	.short	0x0000
        /*0024*/ 	.byte	0x00, 0xf4, 0x21, 0x00


	//----- nvinfo : EIATTR_SPARSE_MMA_MASK
	.align		4
.L_13:
        /*0028*/ 	.byte	0x03, 0x50
        /*002a*/ 	.short	0x0000


	//----- nvinfo : EIATTR_MAXREG_COUNT
	.align		4
        /*002c*/ 	.byte	0x03, 0x1b
        /*002e*/ 	.short	0x00ff


	//----- nvinfo : EIATTR_EXIT_INSTR_OFFSETS
	.align		4
        /*0030*/ 	.byte	0x04, 0x1c
        /*0032*/ 	.short	(.L_15 - .L_14)


	//   ....[0]....
.L_14:
        /*0034*/ 	.word	0x00000090


	//   ....[1]....
        /*0038*/ 	.word	0x00000100


	//----- nvinfo : EIATTR_REQNTID
	.align		4
.L_15:
        /*003c*/ 	.byte	0x04, 0x10
        /*003e*/ 	.short	(.L_17 - .L_16)
.L_16:
        /*0040*/ 	.word	0x00000020
        /*0044*/ 	.word	0x00000001
        /*0048*/ 	.word	0x00000001


	//----- nvinfo : EIATTR_CBANK_PARAM_SIZE
	.align		4
.L_17:
        /*004c*/ 	.byte	0x03, 0x19
        /*004e*/ 	.short	0x0010


	//----- nvinfo : EIATTR_PARAM_CBANK
	.align		4
        /*0050*/ 	.byte	0x04, 0x0a
        /*0052*/ 	.short	(.L_19 - .L_18)
	.align		4
.L_18:
        /*0054*/ 	.word	index@(.nv.constant0.triton_poi_fused_mean_1)
        /*0058*/ 	.short	0x0210
        /*005a*/ 	.short	0x0010


	//----- nvinfo : EIATTR_SW_WAR
	.align		4
.L_19:
        /*005c*/ 	.byte	0x04, 0x36
        /*005e*/ 	.short	(.L_21 - .L_20)
.L_20:
        /*0060*/ 	.word	0x00000008
.L_21:


//--------------------- .nv.callgraph             --------------------------
	.section	.nv.callgraph,"",@"SHT_CUDA_CALLGRAPH"
	.align	4
	.sectionentsize	8
	.align		4
        /*0000*/ 	.word	0x00000000
	.align		4
        /*0004*/ 	.word	0xffffffff
	.align		4
        /*0008*/ 	.word	0x00000000
	.align		4
        /*000c*/ 	.word	0xfffffffe
	.align		4
        /*0010*/ 	.word	0x00000000
	.align		4
        /*0014*/ 	.word	0xfffffffd
	.align		4
        /*0018*/ 	.word	0x00000000
	.align		4
        /*001c*/ 	.word	0xfffffffc


//--------------------- .text.triton_poi_fused_mean_1 --------------------------
	.section	.text.triton_poi_fused_mean_1,"ax",@progbits
	.align	128
        .global         triton_poi_fused_mean_1
        .type           triton_poi_fused_mean_1,@function
        .size           triton_poi_fused_mean_1,(.L_x_1 - triton_poi_fused_mean_1)
        .other          triton_poi_fused_mean_1,@"STO_CUDA_ENTRY STV_DEFAULT"
triton_poi_fused_mean_1:
.text.triton_poi_fused_mean_1:
[----:B------:R-:W0:Y:S02]  /*0000*/  LDC R1, c[0x0][0x28] ;  /* 0x00000a00ff017b82 */ /* 0x000e240000000800 */
[----:B------:R-:W1:Y:S01]  /*0010*/  LDC.64 R2, c[0x0][0x210] ;  /* 0x00008400ff027b82 */ /* 0x000e620000000a00 */
[----:B------:R-:W-:Y:S02]  /*0020*/  ULDC.64 UR4, c[0x0][0x208] ;  /* 0x0000820000047ab9 */ /* 0x000fe40000000a00 */
[----:B-1----:R1:W5:Y:S04]  /*0030*/  LDG.E R0, desc[UR4][R2.64] ;  /* 0x0000000402007981 */ /* 0x002368000c1e1900 */
[----:B------:R1:W5:Y:S04]  /*0040*/  LDG.E R5, desc[UR4][R2.64+0x4] ;  /* 0x0000040402057981 */ /* 0x000368000c1e1900 */
[----:B------:R1:W5:Y:S04]  /*0050*/  LDG.E R4, desc[UR4][R2.64+0x8] ;  /* 0x0000080402047981 */ /* 0x000368000c1e1900 */
[----:B------:R1:W5:Y:S01]  /*0060*/  LDG.E R6, desc[UR4][R2.64+0xc] ;  /* 0x00000c0402067981 */ /* 0x000362000c1e1900 */
[----:B------:R-:W2:Y:S02]  /*0070*/  S2R R7, SR_TID.X ;  /* 0x0000000000077919 */ /* 0x000ea40000002100 */
[----:B--2---:R-:W-:-:S13]  /*0080*/  LOP3.LUT P0, RZ, R7, 0x1f, RZ, 0xc0, !PT ;  /* 0x0000001f07ff7812 */ /* 0x004fda000780c0ff */
[----:B-1----:R-:W-:Y:S05]  /*0090*/  @P0 EXIT ;  /* 0x000000000000094d */ /* 0x002fea0003800000 */
[----:B------:R-:W0:Y:S01]  /*00a0*/  LDC.64 R2, c[0x0][0x218] ;  /* 0x00008600ff027b82 */ /* 0x000e220000000a00 */
[----:B-----5:R-:W-:-:S04]  /*00b0*/  FADD R5, R0, R5 ;  /* 0x0000000500057221 */ /* 0x020fc80000000000 */
[----:B------:R-:W-:-:S04]  /*00c0*/  FADD R5, R4, R5 ;  /* 0x0000000504057221 */ /* 0x000fc80000000000 */
[----:B------:R-:W-:-:S04]  /*00d0*/  FADD R5, R6, R5 ;  /* 0x0000000506057221 */ /* 0x000fc80000000000 */
[----:B------:R-:W-:-:S05]  /*00e0*/  FMUL R5, R5, 0.25 ;  /* 0x3e80000005057820 */ /* 0x000fca0000400000 */
[----:B0-----:R-:W-:Y:S01]  /*00f0*/  STG.E desc[UR4][R2.64], R5 ;  /* 0x0000000502007986 */ /* 0x001fe2000c101904 */
[----:B------:R-:W-:Y:S05]  /*0100*/  EXIT ;  /* 0x000000000000794d */ /* 0x000fea0003800000 */
.L_x_0:
[----:B------:R-:W-:-:S00]  /*0110*/  BRA `(.L_x_0) ;  /* 0xfffffffc00fc7947 */ /* 0x000fc0000383ffff */
[----:B------:R-:W-:-:S00]  /*0120*/  NOP ;  /* 0x0000000000007918 */ /* 0x000fc00000000000 */
        /* <DEDUP_REMOVED lines=13> */
.L_x_1:


//--------------------- .nv.constant0.triton_poi_fused_mean_1 --------------------------
	.section	.nv.constant0.triton_poi_fused_mean_1,"a",@progbits
	.sectionflags	@""
	.align	4
.nv.constant0.triton_poi_fused_mean_1:
	.zero		544
